//
// Generated by NVIDIA NVVM Compiler
//
// Compiler Build ID: CL-36424714
// Cuda compilation tools, release 13.0, V13.0.88
// Based on NVVM 20.0.0
//

.version 9.0
.target sm_100
.address_size 64

	// .globl	_Z5benesiiiPi

.visible .entry _Z5benesiiiPi(
	.param .u32 _Z5benesiiiPi_param_0,
	.param .u32 _Z5benesiiiPi_param_1,
	.param .u32 _Z5benesiiiPi_param_2,
	.param .u64 .ptr .align 1 _Z5benesiiiPi_param_3
)
{


	ret;

}


// ===== COMPILED SASS (sm_100) =====

	.target	sm_100

	.elftype	@"ET_EXEC"


//--------------------- .note.nv.tkinfo           --------------------------
	.section	.note.nv.tkinfo,"",@"SHT_NOTE"
	.sectionflags	@"SHF_NOTE_NV_TKINFO"
	.tkinfo
        /*0018*/ 	.word	0x00000002
        /*0030*/ 	.string	""
        /*0030*/ 	.string	"ptxas"
        /*0030*/ 	.string	"Cuda compilation tools, release 13.0, V13.0.88"
        /*0030*/ 	.string	"Build cuda_13.0.r13.0/compiler.36424714_0"
        /*0030*/ 	.string	"-arch sm_100 -m 64 "



//--------------------- .note.nv.cuinfo           --------------------------
	.section	.note.nv.cuinfo,"",@"SHT_NOTE"
	.sectionflags	@"SHF_NOTE_NV_CUINFO"
        /*0018*/ 	.short	0x0002
        /*001a*/ 	.short	0x0064
        /*001c*/ 	.short	0x0082
	.zero		2


//--------------------- .nv.info                  --------------------------
	.section	.nv.info,"",@"SHT_CUDA_INFO"
	.align	4


	//----- nvinfo : EIATTR_REGCOUNT
	.align		4
        /*0000*/ 	.byte	0x04, 0x2f
        /*0002*/ 	.short	(.L_1 - .L_0)
	.align		4
.L_0:
        /*0004*/ 	.word	index@(_Z5benesiiiPi)
        /*0008*/ 	.word	0x00000004


	//----- nvinfo : EIATTR_FRAME_SIZE
	.align		4
.L_1:
        /*000c*/ 	.byte	0x04, 0x11
        /*000e*/ 	.short	(.L_3 - .L_2)
	.align		4
.L_2:
        /*0010*/ 	.word	index@(_Z5benesiiiPi)
        /*0014*/ 	.word	0x00000000


	//----- nvinfo : EIATTR_MIN_STACK_SIZE
	.align		4
.L_3:
        /*0018*/ 	.byte	0x04, 0x12
        /*001a*/ 	.short	(.L_5 - .L_4)
	.align		4
.L_4:
        /*001c*/ 	.word	index@(_Z5benesiiiPi)
        /*0020*/ 	.word	0x00000000
.L_5:


//--------------------- .nv.compat                --------------------------
	.section	.nv.compat,"",@"SHT_CUDA_COMPAT_INFO"
	.align	4
        /*0000*/ 	.byte	0x02, 0x09, 0x00, 0x00, 0x02, 0x02, 0x01, 0x00, 0x02, 0x05, 0x05, 0x00, 0x03, 0x07, 0x01, 0x01
        /*0010*/ 	.byte	0x02, 0x03, 0x00, 0x00, 0x02, 0x06, 0x01, 0x00, 0x04, 0x0b, 0x08, 0x00, 0x09, 0x00, 0x00, 0x00
        /*0020*/ 	.byte	0x00, 0x00, 0x00, 0x00


//--------------------- .nv.info._Z5benesiiiPi    --------------------------
	.section	.nv.info._Z5benesiiiPi,"",@"SHT_CUDA_INFO"
	.sectionflags	@""
	.align	4


	//----- nvinfo : EIATTR_CUDA_API_VERSION
	.align		4
        /*0000*/ 	.byte	0x04, 0x37
        /*0002*/ 	.short	(.L_7 - .L_6)
.L_6:
        /*0004*/ 	.word	0x00000082


	//----- nvinfo : EIATTR_KPARAM_INFO
	.align		4
.L_7:
        /*0008*/ 	.byte	0x04, 0x17
        /*000a*/ 	.short	(.L_9 - .L_8)
.L_8:
        /*000c*/ 	.word	0x00000000
        /*0010*/ 	.short	0x0003
        /*0012*/ 	.short	0x0010
        /*0014*/ 	.byte	0x00, 0xf5, 0x21, 0x00


	//----- nvinfo : EIATTR_KPARAM_INFO
	.align		4
.L_9:
        /*0018*/ 	.byte	0x04, 0x17
        /*001a*/ 	.short	(.L_11 - .L_10)
.L_10:
        /*001c*/ 	.word	0x00000000
        /*0020*/ 	.short	0x0002
        /*0022*/ 	.short	0x0008
        /*0024*/ 	.byte	0x00, 0xf0, 0x11, 0x00


	//----- nvinfo : EIATTR_KPARAM_INFO
	.align		4
.L_11:
        /*0028*/ 	.byte	0x04, 0x17
        /*002a*/ 	.short	(.L_13 - .L_12)
.L_12:
        /*002c*/ 	.word	0x00000000
        /*0030*/ 	.short	0x0001
        /*0032*/ 	.short	0x0004
        /*0034*/ 	.byte	0x00, 0xf0, 0x11, 0x00


	//----- nvinfo : EIATTR_KPARAM_INFO
	.align		4
.L_13:
        /*0038*/ 	.byte	0x04, 0x17
        /*003a*/ 	.short	(.L_15 - .L_14)
.L_14:
        /*003c*/ 	.word	0x00000000
        /*0040*/ 	.short	0x0000
        /*0042*/ 	.short	0x0000
        /*0044*/ 	.byte	0x00, 0xf0, 0x11, 0x00


	//----- nvinfo : EIATTR_SPARSE_MMA_MASK
	.align		4
.L_15:
        /*0048*/ 	.byte	0x03, 0x50
        /*004a*/ 	.short	0x0000


	//----- nvinfo : EIATTR_MAXREG_COUNT
	.align		4
        /*004c*/ 	.byte	0x03, 0x1b
        /*004e*/ 	.short	0x00ff


	//----- nvinfo : EIATTR_MERCURY_ISA_VERSION
	.align		4
        /*0050*/ 	.byte	0x03, 0x5f
        /*0052*/ 	.short	0x0101


	//----- nvinfo : EIATTR_VRC_CTA_INIT_COUNT
	.align		4
        /*0054*/ 	.byte	0x02, 0x4a
	.zero		1
	.zero		1


	//----- nvinfo : EIATTR_EXIT_INSTR_OFFSETS
	.align		4
        /*0058*/ 	.byte	0x04, 0x1c
        /*005a*/ 	.short	(.L_17 - .L_16)


	//   ....[0]....
.L_16:
        /*005c*/ 	.word	0x00000010


	//----- nvinfo : EIATTR_CBANK_PARAM_SIZE
	.align		4
.L_17:
        /*0060*/ 	.byte	0x03, 0x19
        /*0062*/ 	.short	0x0018


	//----- nvinfo : EIATTR_PARAM_CBANK
	.align		4
        /*0064*/ 	.byte	0x04, 0x0a
        /*0066*/ 	.short	(.L_19 - .L_18)
	.align		4
.L_18:
        /*0068*/ 	.word	index@(.nv.constant0._Z5benesiiiPi)
        /*006c*/ 	.short	0x0380
        /*006e*/ 	.short	0x0018


	//----- nvinfo : EIATTR_SW_WAR
	.align		4
.L_19:
        /*0070*/ 	.byte	0x04, 0x36
        /*0072*/ 	.short	(.L_21 - .L_20)
.L_20:
        /*0074*/ 	.word	0x00000008
.L_21:


//--------------------- .nv.callgraph             --------------------------
	.section	.nv.callgraph,"",@"SHT_CUDA_CALLGRAPH"
	.align	4
	.sectionentsize	8
	.align		4
        /*0000*/ 	.word	0x00000000
	.align		4
        /*0004*/ 	.word	0xffffffff
	.align		4
        /*0008*/ 	.word	0x00000000
	.align		4
        /*000c*/ 	.word	0xfffffffe
	.align		4
        /*0010*/ 	.word	0x00000000
	.align		4
        /*0014*/ 	.word	0xfffffffd
	.align		4
        /*0018*/ 	.word	0x00000000
	.align		4
        /*001c*/ 	.word	0xfffffffc


//--------------------- .text._Z5benesiiiPi       --------------------------
	.section	.text._Z5benesiiiPi,"ax",@progbits
	.align	128
        .global         _Z5benesiiiPi
        .type           _Z5benesiiiPi,@function
        .size           _Z5benesiiiPi,(.L_x_1 - _Z5benesiiiPi)
        .other          _Z5benesiiiPi,@"STO_CUDA_ENTRY STV_DEFAULT"
_Z5benesiiiPi:
.text._Z5benesiiiPi:
[----:B------:R-:W-:Y:S01]  /*0000*/  LDC R1, c[0x0][0x37c] ;  /* 0x0000df00ff017b82 */ /* 0x000fe20000000800 */
[----:B------:R-:W-:Y:S05]  /*0010*/  EXIT ;  /* 0x000000000000794d */ /* 0x000fea0003800000 */
.L_x_0:
[----:B------:R-:W-:-:S00]  /*0020*/  BRA `(.L_x_0) ;  /* 0xfffffffc00fc7947 */ /* 0x000fc0000383ffff */
[----:B------:R-:W-:-:S00]  /*0030*/  NOP ;  /* 0x0000000000007918 */ /* 0x000fc00000000000 */
        /* <DEDUP_REMOVED lines=12> */
.L_x_1:


//--------------------- .nv.shared.reserved.0     --------------------------
	.section	.nv.shared.reserved.0,"aw",@nobits
	.weak		__nv_reservedSMEM_offset_0_alias
	.size		__nv_reservedSMEM_offset_0_alias, 0, 64
	.other		__nv_reservedSMEM_offset_0_alias,@"STO_CUDA_RESERVED_SHARED STV_DEFAULT"
__nv_reservedSMEM_offset_0_alias:
	.zero		0
	.zero		64


//--------------------- .nv.constant0._Z5benesiiiPi --------------------------
	.section	.nv.constant0._Z5benesiiiPi,"a",@progbits
	.sectionflags	@""
	.align	4
.nv.constant0._Z5benesiiiPi:
	.zero		920


//--------------------- SYMBOLS --------------------------

	.type		.nv.reservedSmem.offset0,@object
	.size		.nv.reservedSmem.offset0,0x4
